//
// Generated by NVIDIA NVVM Compiler
//
// Compiler Build ID: CL-36424714
// Cuda compilation tools, release 13.0, V13.0.88
// Based on NVVM 20.0.0
//

.version 9.0
.target sm_100
.address_size 64

	// .globl	_Z16histogram_kernelPjS_jj
.extern .shared .align 16 .b8 s_bins[];

.visible .entry _Z16histogram_kernelPjS_jj(
	.param .u64 .ptr .align 1 _Z16histogram_kernelPjS_jj_param_0,
	.param .u64 .ptr .align 1 _Z16histogram_kernelPjS_jj_param_1,
	.param .u32 _Z16histogram_kernelPjS_jj_param_2,
	.param .u32 _Z16histogram_kernelPjS_jj_param_3
)
{
	.reg .pred 	%p<7>;
	.reg .b32 	%r<28>;
	.reg .b64 	%rd<9>;

	ld.param.u64 	%rd2, [_Z16histogram_kernelPjS_jj_param_0];
	ld.param.u64 	%rd3, [_Z16histogram_kernelPjS_jj_param_1];
	ld.param.u32 	%r9, [_Z16histogram_kernelPjS_jj_param_2];
	ld.param.u32 	%r10, [_Z16histogram_kernelPjS_jj_param_3];
	mov.u32 	%r27, %tid.x;
	mov.u32 	%r11, %ctaid.x;
	mov.u32 	%r2, %ntid.x;
	mad.lo.s32 	%r3, %r11, %r2, %r27;
	setp.ge.u32 	%p1, %r27, %r10;
	@%p1 bra 	$L__BB0_3;
	mov.u32 	%r13, s_bins;
	mov.u32 	%r26, %r27;
$L__BB0_2:
	shl.b32 	%r12, %r26, 2;
	add.s32 	%r14, %r13, %r12;
	mov.b32 	%r15, 0;
	st.shared.u32 	[%r14], %r15;
	add.s32 	%r26, %r26, %r2;
	setp.lt.u32 	%p2, %r26, %r10;
	@%p2 bra 	$L__BB0_2;
$L__BB0_3:
	bar.sync 	0;
	setp.ge.u32 	%p3, %r3, %r9;
	@%p3 bra 	$L__BB0_5;
	cvta.to.global.u64 	%rd4, %rd2;
	mul.wide.s32 	%rd5, %r3, 4;
	add.s64 	%rd6, %rd4, %rd5;
	ld.global.u32 	%r16, [%rd6];
	rem.u32 	%r17, %r16, %r10;
	shl.b32 	%r18, %r17, 2;
	mov.u32 	%r19, s_bins;
	add.s32 	%r20, %r19, %r18;
	atom.shared.add.u32 	%r21, [%r20], 1;
$L__BB0_5:
	setp.ge.u32 	%p4, %r27, %r10;
	bar.sync 	0;
	@%p4 bra 	$L__BB0_10;
	cvta.to.global.u64 	%rd1, %rd3;
	mov.u32 	%r23, s_bins;
$L__BB0_7:
	shl.b32 	%r22, %r27, 2;
	add.s32 	%r24, %r23, %r22;
	ld.shared.u32 	%r7, [%r24];
	setp.eq.s32 	%p5, %r7, 0;
	@%p5 bra 	$L__BB0_9;
	mul.wide.s32 	%rd7, %r27, 4;
	add.s64 	%rd8, %rd1, %rd7;
	atom.global.add.u32 	%r25, [%rd8], %r7;
$L__BB0_9:
	add.s32 	%r27, %r27, %r2;
	setp.lt.u32 	%p6, %r27, %r10;
	@%p6 bra 	$L__BB0_7;
$L__BB0_10:
	ret;

}
	// .globl	_Z14convert_kernelPjj
.visible .entry _Z14convert_kernelPjj(
	.param .u64 .ptr .align 1 _Z14convert_kernelPjj_param_0,
	.param .u32 _Z14convert_kernelPjj_param_1
)
{
	.reg .pred 	%p<3>;
	.reg .b32 	%r<8>;
	.reg .b64 	%rd<5>;

	ld.param.u64 	%rd2, [_Z14convert_kernelPjj_param_0];
	ld.param.u32 	%r2, [_Z14convert_kernelPjj_param_1];
	mov.u32 	%r3, %ctaid.x;
	mov.u32 	%r4, %ntid.x;
	mov.u32 	%r5, %tid.x;
	mad.lo.s32 	%r1, %r3, %r4, %r5;
	setp.ge.u32 	%p1, %r1, %r2;
	@%p1 bra 	$L__BB1_3;
	cvta.to.global.u64 	%rd3, %rd2;
	mul.wide.s32 	%rd4, %r1, 4;
	add.s64 	%rd1, %rd3, %rd4;
	ld.global.u32 	%r6, [%rd1];
	setp.lt.u32 	%p2, %r6, 128;
	@%p2 bra 	$L__BB1_3;
	mov.b32 	%r7, 127;
	st.global.u32 	[%rd1], %r7;
$L__BB1_3:
	ret;

}


// ===== COMPILED SASS (sm_100) =====

	.target	sm_100

	.elftype	@"ET_EXEC"


//--------------------- .note.nv.tkinfo           --------------------------
	.section	.note.nv.tkinfo,"",@"SHT_NOTE"
	.sectionflags	@"SHF_NOTE_NV_TKINFO"
	.tkinfo
        /*0018*/ 	.word	0x00000002
        /*0030*/ 	.string	""
        /*0030*/ 	.string	"ptxas"
        /*0030*/ 	.string	"Cuda compilation tools, release 13.0, V13.0.88"
        /*0030*/ 	.string	"Build cuda_13.0.r13.0/compiler.36424714_0"
        /*0030*/ 	.string	"-arch sm_100 -m 64 "



//--------------------- .note.nv.cuinfo           --------------------------
	.section	.note.nv.cuinfo,"",@"SHT_NOTE"
	.sectionflags	@"SHF_NOTE_NV_CUINFO"
        /*0018*/ 	.short	0x0002
        /*001a*/ 	.short	0x0064
        /*001c*/ 	.short	0x0082
	.zero		2


//--------------------- .nv.info                  --------------------------
	.section	.nv.info,"",@"SHT_CUDA_INFO"
	.align	4


	//----- nvinfo : EIATTR_REGCOUNT
	.align		4
        /*0000*/ 	.byte	0x04, 0x2f
        /*0002*/ 	.short	(.L_1 - .L_0)
	.align		4
.L_0:
        /*0004*/ 	.word	index@(_Z16histogram_kernelPjS_jj)
        /*0008*/ 	.word	0x0000000c


	//----- nvinfo : EIATTR_FRAME_SIZE
	.align		4
.L_1:
        /*000c*/ 	.byte	0x04, 0x11
        /*000e*/ 	.short	(.L_3 - .L_2)
	.align		4
.L_2:
        /*0010*/ 	.word	index@(_Z16histogram_kernelPjS_jj)
        /*0014*/ 	.word	0x00000000


	//----- nvinfo : EIATTR_REGCOUNT
	.align		4
.L_3:
        /*0018*/ 	.byte	0x04, 0x2f
        /*001a*/ 	.short	(.L_5 - .L_4)
	.align		4
.L_4:
        /*001c*/ 	.word	index@(_Z14convert_kernelPjj)
        /*0020*/ 	.word	0x00000008


	//----- nvinfo : EIATTR_FRAME_SIZE
	.align		4
.L_5:
        /*0024*/ 	.byte	0x04, 0x11
        /*0026*/ 	.short	(.L_7 - .L_6)
	.align		4
.L_6:
        /*0028*/ 	.word	index@(_Z14convert_kernelPjj)
        /*002c*/ 	.word	0x00000000


	//----- nvinfo : EIATTR_MIN_STACK_SIZE
	.align		4
.L_7:
        /*0030*/ 	.byte	0x04, 0x12
        /*0032*/ 	.short	(.L_9 - .L_8)
	.align		4
.L_8:
        /*0034*/ 	.word	index@(_Z14convert_kernelPjj)
        /*0038*/ 	.word	0x00000000


	//----- nvinfo : EIATTR_MIN_STACK_SIZE
	.align		4
.L_9:
        /*003c*/ 	.byte	0x04, 0x12
        /*003e*/ 	.short	(.L_11 - .L_10)
	.align		4
.L_10:
        /*0040*/ 	.word	index@(_Z16histogram_kernelPjS_jj)
        /*0044*/ 	.word	0x00000000
.L_11:


//--------------------- .nv.compat                --------------------------
	.section	.nv.compat,"",@"SHT_CUDA_COMPAT_INFO"
	.align	4
        /*0000*/ 	.byte	0x02, 0x09, 0x00, 0x00, 0x02, 0x02, 0x01, 0x00, 0x02, 0x05, 0x05, 0x00, 0x03, 0x07, 0x01, 0x01
        /*0010*/ 	.byte	0x02, 0x03, 0x00, 0x00, 0x02, 0x06, 0x01, 0x00, 0x04, 0x0b, 0x08, 0x00, 0x09, 0x00, 0x00, 0x00
        /*0020*/ 	.byte	0x00, 0x00, 0x00, 0x00


//--------------------- .nv.info._Z14convert_kernelPjj --------------------------
	.section	.nv.info._Z14convert_kernelPjj,"",@"SHT_CUDA_INFO"
	.sectionflags	@""
	.align	4


	//----- nvinfo : EIATTR_CUDA_API_VERSION
	.align		4
        /*0000*/ 	.byte	0x04, 0x37
        /*0002*/ 	.short	(.L_13 - .L_12)
.L_12:
        /*0004*/ 	.word	0x00000082


	//----- nvinfo : EIATTR_KPARAM_INFO
	.align		4
.L_13:
        /*0008*/ 	.byte	0x04, 0x17
        /*000a*/ 	.short	(.L_15 - .L_14)
.L_14:
        /*000c*/ 	.word	0x00000000
        /*0010*/ 	.short	0x0001
        /*0012*/ 	.short	0x0008
        /*0014*/ 	.byte	0x00, 0xf0, 0x11, 0x00


	//----- nvinfo : EIATTR_KPARAM_INFO
	.align		4
.L_15:
        /*0018*/ 	.byte	0x04, 0x17
        /*001a*/ 	.short	(.L_17 - .L_16)
.L_16:
        /*001c*/ 	.word	0x00000000
        /*0020*/ 	.short	0x0000
        /*0022*/ 	.short	0x0000
        /*0024*/ 	.byte	0x00, 0xf5, 0x21, 0x00


	//----- nvinfo : EIATTR_SPARSE_MMA_MASK
	.align		4
.L_17:
        /*0028*/ 	.byte	0x03, 0x50
        /*002a*/ 	.short	0x0000


	//----- nvinfo : EIATTR_MAXREG_COUNT
	.align		4
        /*002c*/ 	.byte	0x03, 0x1b
        /*002e*/ 	.short	0x00ff


	//----- nvinfo : EIATTR_MERCURY_ISA_VERSION
	.align		4
        /*0030*/ 	.byte	0x03, 0x5f
        /*0032*/ 	.short	0x0101


	//----- nvinfo : EIATTR_VRC_CTA_INIT_COUNT
	.align		4
        /*0034*/ 	.byte	0x02, 0x4a
	.zero		1
	.zero		1


	//----- nvinfo : EIATTR_EXIT_INSTR_OFFSETS
	.align		4
        /*0038*/ 	.byte	0x04, 0x1c
        /*003a*/ 	.short	(.L_19 - .L_18)


	//   ....[0]....
.L_18:
        /*003c*/ 	.word	0x00000070


	//   ....[1]....
        /*0040*/ 	.word	0x000000d0


	//   ....[2]....
        /*0044*/ 	.word	0x00000100


	//----- nvinfo : EIATTR_CBANK_PARAM_SIZE
	.align		4
.L_19:
        /*0048*/ 	.byte	0x03, 0x19
        /*004a*/ 	.short	0x000c


	//----- nvinfo : EIATTR_PARAM_CBANK
	.align		4
        /*004c*/ 	.byte	0x04, 0x0a
        /*004e*/ 	.short	(.L_21 - .L_20)
	.align		4
.L_20:
        /*0050*/ 	.word	index@(.nv.constant0._Z14convert_kernelPjj)
        /*0054*/ 	.short	0x0380
        /*0056*/ 	.short	0x000c


	//----- nvinfo : EIATTR_SW_WAR
	.align		4
.L_21:
        /*0058*/ 	.byte	0x04, 0x36
        /*005a*/ 	.short	(.L_23 - .L_22)
.L_22:
        /*005c*/ 	.word	0x00000008
.L_23:


//--------------------- .nv.info._Z16histogram_kernelPjS_jj --------------------------
	.section	.nv.info._Z16histogram_kernelPjS_jj,"",@"SHT_CUDA_INFO"
	.sectionflags	@""
	.align	4


	//----- nvinfo : EIATTR_CUDA_API_VERSION
	.align		4
        /*0000*/ 	.byte	0x04, 0x37
        /*0002*/ 	.short	(.L_25 - .L_24)
.L_24:
        /*0004*/ 	.word	0x00000082


	//----- nvinfo : EIATTR_KPARAM_INFO
	.align		4
.L_25:
        /*0008*/ 	.byte	0x04, 0x17
        /*000a*/ 	.short	(.L_27 - .L_26)
.L_26:
        /*000c*/ 	.word	0x00000000
        /*0010*/ 	.short	0x0003
        /*0012*/ 	.short	0x0014
        /*0014*/ 	.byte	0x00, 0xf0, 0x11, 0x00


	//----- nvinfo : EIATTR_KPARAM_INFO
	.align		4
.L_27:
        /*0018*/ 	.byte	0x04, 0x17
        /*001a*/ 	.short	(.L_29 - .L_28)
.L_28:
        /*001c*/ 	.word	0x00000000
        /*0020*/ 	.short	0x0002
        /*0022*/ 	.short	0x0010
        /*0024*/ 	.byte	0x00, 0xf0, 0x11, 0x00


	//----- nvinfo : EIATTR_KPARAM_INFO
	.align		4
.L_29:
        /*0028*/ 	.byte	0x04, 0x17
        /*002a*/ 	.short	(.L_31 - .L_30)
.L_30:
        /*002c*/ 	.word	0x00000000
        /*0030*/ 	.short	0x0001
        /*0032*/ 	.short	0x0008
        /*0034*/ 	.byte	0x00, 0xf5, 0x21, 0x00


	//----- nvinfo : EIATTR_KPARAM_INFO
	.align		4
.L_31:
        /*0038*/ 	.byte	0x04, 0x17
        /*003a*/ 	.short	(.L_33 - .L_32)
.L_32:
        /*003c*/ 	.word	0x00000000
        /*0040*/ 	.short	0x0000
        /*0042*/ 	.short	0x0000
        /*0044*/ 	.byte	0x00, 0xf5, 0x21, 0x00


	//----- nvinfo : EIATTR_SPARSE_MMA_MASK
	.align		4
.L_33:
        /*0048*/ 	.byte	0x03, 0x50
        /*004a*/ 	.short	0x0000


	//----- nvinfo : EIATTR_MAXREG_COUNT
	.align		4
        /*004c*/ 	.byte	0x03, 0x1b
        /*004e*/ 	.short	0x00ff


	//----- nvinfo : EIATTR_NUM_BARRIERS
	.align		4
        /*0050*/ 	.byte	0x02, 0x4c
        /*0052*/ 	.byte	0x01
	.zero		1


	//----- nvinfo : EIATTR_MERCURY_ISA_VERSION
	.align		4
        /*0054*/ 	.byte	0x03, 0x5f
        /*0056*/ 	.short	0x0101


	//----- nvinfo : EIATTR_VRC_CTA_INIT_COUNT
	.align		4
        /*0058*/ 	.byte	0x02, 0x4a
	.zero		1
	.zero		1


	//----- nvinfo : EIATTR_EXIT_INSTR_OFFSETS
	.align		4
        /*005c*/ 	.byte	0x04, 0x1c
        /*005e*/ 	.short	(.L_35 - .L_34)


	//   ....[0]....
.L_34:
        /*0060*/ 	.word	0x00000350


	//   ....[1]....
        /*0064*/ 	.word	0x00000460


	//----- nvinfo : EIATTR_CRS_STACK_SIZE
	.align		4
.L_35:
        /*0068*/ 	.byte	0x04, 0x1e
        /*006a*/ 	.short	(.L_37 - .L_36)
.L_36:
        /*006c*/ 	.word	0x00000000


	//----- nvinfo : EIATTR_CBANK_PARAM_SIZE
	.align		4
.L_37:
        /*0070*/ 	.byte	0x03, 0x19
        /*0072*/ 	.short	0x0018


	//----- nvinfo : EIATTR_PARAM_CBANK
	.align		4
        /*0074*/ 	.byte	0x04, 0x0a
        /*0076*/ 	.short	(.L_39 - .L_38)
	.align		4
.L_38:
        /*0078*/ 	.word	index@(.nv.constant0._Z16histogram_kernelPjS_jj)
        /*007c*/ 	.short	0x0380
        /*007e*/ 	.short	0x0018


	//----- nvinfo : EIATTR_SW_WAR
	.align		4
.L_39:
        /*0080*/ 	.byte	0x04, 0x36
        /*0082*/ 	.short	(.L_41 - .L_40)
.L_40:
        /*0084*/ 	.word	0x00000008
.L_41:


//--------------------- .nv.callgraph             --------------------------
	.section	.nv.callgraph,"",@"SHT_CUDA_CALLGRAPH"
	.align	4
	.sectionentsize	8
	.align		4
        /*0000*/ 	.word	0x00000000
	.align		4
        /*0004*/ 	.word	0xffffffff
	.align		4
        /*0008*/ 	.word	0x00000000
	.align		4
        /*000c*/ 	.word	0xfffffffe
	.align		4
        /*0010*/ 	.word	0x00000000
	.align		4
        /*0014*/ 	.word	0xfffffffd
	.align		4
        /*0018*/ 	.word	0x00000000
	.align		4
        /*001c*/ 	.word	0xfffffffc


//--------------------- .text._Z14convert_kernelPjj --------------------------
	.section	.text._Z14convert_kernelPjj,"ax",@progbits
	.align	128
        .global         _Z14convert_kernelPjj
        .type           _Z14convert_kernelPjj,@function
        .size           _Z14convert_kernelPjj,(.L_x_10 - _Z14convert_kernelPjj)
        .other          _Z14convert_kernelPjj,@"STO_CUDA_ENTRY STV_DEFAULT"
_Z14convert_kernelPjj:
.text._Z14convert_kernelPjj:
[----:B------:R-:W-:Y:S01]  /*0000*/  LDC R1, c[0x0][0x37c] ;  /* 0x0000df00ff017b82 */ /* 0x000fe20000000800 */
[----:B------:R-:W0:Y:S07]  /*0010*/  S2R R0, SR_TID.X ;  /* 0x0000000000007919 */ /* 0x000e2e0000002100 */
[----:B------:R-:W0:Y:S01]  /*0020*/  S2UR UR4, SR_CTAID.X ;  /* 0x00000000000479c3 */ /* 0x000e220000002500 */
[----:B------:R-:W1:Y:S07]  /*0030*/  LDCU UR5, c[0x0][0x388] ;  /* 0x00007100ff0577ac */ /* 0x000e6e0008000800 */
[----:B------:R-:W0:Y:S02]  /*0040*/  LDC R5, c[0x0][0x360] ;  /* 0x0000d800ff057b82 */ /* 0x000e240000000800 */
[----:B0-----:R-:W-:-:S05]  /*0050*/  IMAD R5, R5, UR4, R0 ;  /* 0x0000000405057c24 */ /* 0x001fca000f8e0200 */
[----:B-1----:R-:W-:-:S13]  /*0060*/  ISETP.GE.U32.AND P0, PT, R5, UR5, PT ;  /* 0x0000000505007c0c */ /* 0x002fda000bf06070 */
[----:B------:R-:W-:Y:S05]  /*0070*/  @P0 EXIT ;  /* 0x000000000000094d */ /* 0x000fea0003800000 */
[----:B------:R-:W0:Y:S01]  /*0080*/  LDC.64 R2, c[0x0][0x380] ;  /* 0x0000e000ff027b82 */ /* 0x000e220000000a00 */
[----:B------:R-:W1:Y:S01]  /*0090*/  LDCU.64 UR4, c[0x0][0x358] ;  /* 0x00006b00ff0477ac */ /* 0x000e620008000a00 */
[----:B0-----:R-:W-:-:S05]  /*00a0*/  IMAD.WIDE R2, R5, 0x4, R2 ;  /* 0x0000000405027825 */ /* 0x001fca00078e0202 */
[----:B-1----:R-:W2:Y:S02]  /*00b0*/  LDG.E R0, desc[UR4][R2.64] ;  /* 0x0000000402007981 */ /* 0x002ea4000c1e1900 */
[----:B--2---:R-:W-:-:S13]  /*00c0*/  ISETP.GE.U32.AND P0, PT, R0, 0x80, PT ;  /* 0x000000800000780c */ /* 0x004fda0003f06070 */
[----:B------:R-:W-:Y:S05]  /*00d0*/  @!P0 EXIT ;  /* 0x000000000000894d */ /* 0x000fea0003800000 */
[----:B------:R-:W-:-:S05]  /*00e0*/  HFMA2 R5, -RZ, RZ, 0, 7.569789886474609375e-06 ;  /* 0x0000007fff057431 */ /* 0x000fca00000001ff */
[----:B------:R-:W-:Y:S01]  /*00f0*/  STG.E desc[UR4][R2.64], R5 ;  /* 0x0000000502007986 */ /* 0x000fe2000c101904 */
[----:B------:R-:W-:Y:S05]  /*0100*/  EXIT ;  /* 0x000000000000794d */ /* 0x000fea0003800000 */
.L_x_0:
[----:B------:R-:W-:-:S00]  /*0110*/  BRA `(.L_x_0) ;  /* 0xfffffffc00fc7947 */ /* 0x000fc0000383ffff */
[----:B------:R-:W-:-:S00]  /*0120*/  NOP ;  /* 0x0000000000007918 */ /* 0x000fc00000000000 */
        /* <DEDUP_REMOVED lines=13> */
.L_x_10:


//--------------------- .text._Z16histogram_kernelPjS_jj --------------------------
	.section	.text._Z16histogram_kernelPjS_jj,"ax",@progbits
	.align	128
        .global         _Z16histogram_kernelPjS_jj
        .type           _Z16histogram_kernelPjS_jj,@function
        .size           _Z16histogram_kernelPjS_jj,(.L_x_11 - _Z16histogram_kernelPjS_jj)
        .other          _Z16histogram_kernelPjS_jj,@"STO_CUDA_ENTRY STV_DEFAULT"
_Z16histogram_kernelPjS_jj:
.text._Z16histogram_kernelPjS_jj:
[----:B------:R-:W-:Y:S01]  /*0000*/  LDC R1, c[0x0][0x37c] ;  /* 0x0000df00ff017b82 */ /* 0x000fe20000000800 */
[----:B------:R-:W0:Y:S01]  /*0010*/  S2R R3, SR_TID.X ;  /* 0x0000000000037919 */ /* 0x000e220000002100 */
[----:B------:R-:W0:Y:S06]  /*0020*/  LDCU UR8, c[0x0][0x394] ;  /* 0x00007280ff0877ac */ /* 0x000e2c0008000800 */
[----:B------:R-:W1:Y:S01]  /*0030*/  S2UR UR4, SR_CTAID.X ;  /* 0x00000000000479c3 */ /* 0x000e620000002500 */
[----:B------:R-:W-:Y:S07]  /*0040*/  BSSY.RECONVERGENT B0, `(.L_x_1) ;  /* 0x000000e000007945 */ /* 0x000fee0003800200 */
[----:B------:R-:W1:Y:S01]  /*0050*/  LDC R0, c[0x0][0x360] ;  /* 0x0000d800ff007b82 */ /* 0x000e620000000800 */
[----:B0-----:R-:W-:Y:S01]  /*0060*/  ISETP.GE.U32.AND P0, PT, R3, UR8, PT ;  /* 0x0000000803007c0c */ /* 0x001fe2000bf06070 */
[----:B-1----:R-:W-:-:S12]  /*0070*/  IMAD R7, R0, UR4, R3 ;  /* 0x0000000400077c24 */ /* 0x002fd8000f8e0203 */
[----:B------:R-:W-:Y:S05]  /*0080*/  @P0 BRA `(.L_x_2) ;  /* 0x0000000000240947 */ /* 0x000fea0003800000 */
[----:B------:R-:W0:Y:S01]  /*0090*/  S2R R9, SR_CgaCtaId ;  /* 0x0000000000097919 */ /* 0x000e220000008800 */
[----:B------:R-:W-:Y:S01]  /*00a0*/  MOV R2, 0x400 ;  /* 0x0000040000027802 */ /* 0x000fe20000000f00 */
[----:B------:R-:W-:-:S03]  /*00b0*/  IMAD.MOV.U32 R5, RZ, RZ, R3 ;  /* 0x000000ffff057224 */ /* 0x000fc600078e0003 */
[----:B0-----:R-:W-:-:S07]  /*00c0*/  LEA R2, R9, R2, 0x18 ;  /* 0x0000000209027211 */ /* 0x001fce00078ec0ff */
.L_x_3:
[----:B------:R-:W-:Y:S02]  /*00d0*/  IMAD R4, R5, 0x4, R2 ;  /* 0x0000000405047824 */ /* 0x000fe400078e0202 */
[----:B------:R-:W-:-:S03]  /*00e0*/  IMAD.IADD R5, R0, 0x1, R5 ;  /* 0x0000000100057824 */ /* 0x000fc600078e0205 */
[----:B------:R0:W-:Y:S02]  /*00f0*/  STS [R4], RZ ;  /* 0x000000ff04007388 */ /* 0x0001e40000000800 */
[----:B------:R-:W-:-:S13]  /*0100*/  ISETP.GE.U32.AND P0, PT, R5, UR8, PT ;  /* 0x0000000805007c0c */ /* 0x000fda000bf06070 */
[----:B0-----:R-:W-:Y:S05]  /*0110*/  @!P0 BRA `(.L_x_3) ;  /* 0xfffffffc00ec8947 */ /* 0x001fea000383ffff */
.L_x_2:
[----:B------:R-:W-:Y:S05]  /*0120*/  BSYNC.RECONVERGENT B0 ;  /* 0x0000000000007941 */ /* 0x000fea0003800200 */
.L_x_1:
[----:B------:R-:W0:Y:S01]  /*0130*/  LDCU UR4, c[0x0][0x390] ;  /* 0x00007200ff0477ac */ /* 0x000e220008000800 */
[----:B------:R-:W-:Y:S01]  /*0140*/  BSSY.RECONVERGENT B0, `(.L_x_4) ;  /* 0x000001f000007945 */ /* 0x000fe20003800200 */
[----:B------:R-:W-:Y:S01]  /*0150*/  BAR.SYNC.DEFER_BLOCKING 0x0 ;  /* 0x0000000000007b1d */ /* 0x000fe20000010000 */
[----:B------:R-:W-:-:S05]  /*0160*/  ISETP.GE.U32.AND P0, PT, R3, UR8, PT ;  /* 0x0000000803007c0c */ /* 0x000fca000bf06070 */
[----:B------:R-:W1:Y:S01]  /*0170*/  LDCU.64 UR6, c[0x0][0x358] ;  /* 0x00006b00ff0677ac */ /* 0x000e620008000a00 */
[----:B0-----:R-:W-:-:S13]  /*0180*/  ISETP.GE.U32.AND P1, PT, R7, UR4, PT ;  /* 0x0000000407007c0c */ /* 0x001fda000bf26070 */
[----:B-1----:R-:W-:Y:S05]  /*0190*/  @P1 BRA `(.L_x_5) ;  /* 0x0000000000641947 */ /* 0x002fea0003800000 */
[----:B------:R-:W0:Y:S02]  /*01a0*/  LDC.64 R4, c[0x0][0x380] ;  /* 0x0000e000ff047b82 */ /* 0x000e240000000a00 */
[----:B0-----:R-:W-:-:S06]  /*01b0*/  IMAD.WIDE R4, R7, 0x4, R4 ;  /* 0x0000000407047825 */ /* 0x001fcc00078e0204 */
[----:B------:R-:W2:Y:S01]  /*01c0*/  LDG.E R4, desc[UR6][R4.64] ;  /* 0x0000000604047981 */ /* 0x000ea2000c1e1900 */
[----:B------:R-:W0:Y:S01]  /*01d0*/  I2F.U32.RP R2, UR8 ;  /* 0x0000000800027d06 */ /* 0x000e220008209000 */
[----:B------:R-:W1:Y:S01]  /*01e0*/  S2UR UR5, SR_CgaCtaId ;  /* 0x00000000000579c3 */ /* 0x000e620000008800 */
[----:B------:R-:W-:Y:S01]  /*01f0*/  ISETP.NE.U32.AND P2, PT, RZ, UR8, PT ;  /* 0x00000008ff007c0c */ /* 0x000fe2000bf45070 */
[----:B------:R-:W-:-:S05]  /*0200*/  UMOV UR4, 0x400 ;  /* 0x0000040000047882 */ /* 0x000fca0000000000 */
[----:B0-----:R-:W0:Y:S01]  /*0210*/  MUFU.RCP R2, R2 ;  /* 0x0000000200027308 */ /* 0x001e220000001000 */
[----:B-1----:R-:W-:Y:S01]  /*0220*/  ULEA UR4, UR5, UR4, 0x18 ;  /* 0x0000000405047291 */ /* 0x002fe2000f8ec0ff */
[----:B0-----:R-:W-:-:S06]  /*0230*/  IADD3 R6, PT, PT, R2, 0xffffffe, RZ ;  /* 0x0ffffffe02067810 */ /* 0x001fcc0007ffe0ff */
[----:B------:R0:W1:Y:S02]  /*0240*/  F2I.FTZ.U32.TRUNC.NTZ R7, R6 ;  /* 0x0000000600077305 */ /* 0x000064000021f000 */
[----:B0-----:R-:W-:Y:S02]  /*0250*/  IMAD.MOV.U32 R6, RZ, RZ, RZ ;  /* 0x000000ffff067224 */ /* 0x001fe400078e00ff */
[----:B-1----:R-:W-:-:S04]  /*0260*/  IMAD.MOV R9, RZ, RZ, -R7 ;  /* 0x000000ffff097224 */ /* 0x002fc800078e0a07 */
[----:B------:R-:W-:-:S04]  /*0270*/  IMAD R9, R9, UR8, RZ ;  /* 0x0000000809097c24 */ /* 0x000fc8000f8e02ff */
[----:B------:R-:W-:-:S06]  /*0280*/  IMAD.HI.U32 R7, R7, R9, R6 ;  /* 0x0000000907077227 */ /* 0x000fcc00078e0006 */
[----:B--2---:R-:W-:-:S05]  /*0290*/  IMAD.HI.U32 R7, R7, R4, RZ ;  /* 0x0000000407077227 */ /* 0x004fca00078e00ff */
[----:B------:R-:W-:-:S05]  /*02a0*/  IADD3 R7, PT, PT, -R7, RZ, RZ ;  /* 0x000000ff07077210 */ /* 0x000fca0007ffe1ff */
[----:B------:R-:W-:-:S05]  /*02b0*/  IMAD R4, R7, UR8, R4 ;  /* 0x0000000807047c24 */ /* 0x000fca000f8e0204 */
[----:B------:R-:W-:-:S13]  /*02c0*/  ISETP.GE.U32.AND P1, PT, R4, UR8, PT ;  /* 0x0000000804007c0c */ /* 0x000fda000bf26070 */
[----:B------:R-:W-:-:S05]  /*02d0*/  @P1 VIADD R4, R4, -UR8 ;  /* 0x8000000804041c36 */ /* 0x000fca0008000000 */
[----:B------:R-:W-:-:S13]  /*02e0*/  ISETP.GE.U32.AND P1, PT, R4, UR8, PT ;  /* 0x0000000804007c0c */ /* 0x000fda000bf26070 */
[----:B------:R-:W-:Y:S01]  /*02f0*/  @P1 VIADD R4, R4, -UR8 ;  /* 0x8000000804041c36 */ /* 0x000fe20008000000 */
[----:B------:R-:W-:-:S04]  /*0300*/  @!P2 LOP3.LUT R4, RZ, UR8, RZ, 0x33, !PT ;  /* 0x00000008ff04ac12 */ /* 0x000fc8000f8e33ff */
[----:B------:R-:W-:-:S05]  /*0310*/  LEA R4, R4, UR4, 0x2 ;  /* 0x0000000404047c11 */ /* 0x000fca000f8e10ff */
[----:B------:R0:W-:Y:S02]  /*0320*/  ATOMS.POPC.INC.32 RZ, [R4+URZ] ;  /* 0x0000000004ff7f8c */ /* 0x0001e4000d8000ff */
.L_x_5:
[----:B------:R-:W-:Y:S05]  /*0330*/  BSYNC.RECONVERGENT B0 ;  /* 0x0000000000007941 */ /* 0x000fea0003800200 */
.L_x_4:
[----:B------:R-:W-:Y:S06]  /*0340*/  BAR.SYNC.DEFER_BLOCKING 0x0 ;  /* 0x0000000000007b1d */ /* 0x000fec0000010000 */
[----:B------:R-:W-:Y:S05]  /*0350*/  @P0 EXIT ;  /* 0x000000000000094d */ /* 0x000fea0003800000 */
[----:B------:R-:W1:Y:S01]  /*0360*/  S2UR UR5, SR_CgaCtaId ;  /* 0x00000000000579c3 */ /* 0x000e620000008800 */
[----:B------:R-:W-:Y:S01]  /*0370*/  UMOV UR4, 0x400 ;  /* 0x0000040000047882 */ /* 0x000fe20000000000 */
[----:B------:R-:W2:Y:S06]  /*0380*/  LDCU UR8, c[0x0][0x394] ;  /* 0x00007280ff0877ac */ /* 0x000eac0008000800 */
[----:B------:R-:W3:Y:S01]  /*0390*/  LDC.64 R6, c[0x0][0x388] ;  /* 0x0000e200ff067b82 */ /* 0x000ee20000000a00 */
[----:B-12---:R-:W-:-:S12]  /*03a0*/  ULEA UR4, UR5, UR4, 0x18 ;  /* 0x0000000405047291 */ /* 0x006fd8000f8ec0ff */
.L_x_8:
[----:B------:R-:W-:Y:S01]  /*03b0*/  LEA R2, R3, UR4, 0x2 ;  /* 0x0000000403027c11 */ /* 0x000fe2000f8e10ff */
[----:B------:R-:W-:Y:S04]  /*03c0*/  BSSY.RECONVERGENT B0, `(.L_x_6) ;  /* 0x0000006000007945 */ /* 0x000fe80003800200 */
[----:B-1----:R-:W1:Y:S02]  /*03d0*/  LDS R9, [R2] ;  /* 0x0000000002097984 */ /* 0x002e640000000800 */
[----:B-1----:R-:W-:-:S13]  /*03e0*/  ISETP.NE.AND P0, PT, R9, RZ, PT ;  /* 0x000000ff0900720c */ /* 0x002fda0003f05270 */
[----:B------:R-:W-:Y:S05]  /*03f0*/  @!P0 BRA `(.L_x_7) ;  /* 0x0000000000088947 */ /* 0x000fea0003800000 */
[----:B0--3--:R-:W-:-:S05]  /*0400*/  IMAD.WIDE R4, R3, 0x4, R6 ;  /* 0x0000000403047825 */ /* 0x009fca00078e0206 */
[----:B------:R1:W-:Y:S02]  /*0410*/  REDG.E.ADD.STRONG.GPU desc[UR6][R4.64], R9 ;  /* 0x000000090400798e */ /* 0x0003e4000c12e106 */
.L_x_7:
[----:B------:R-:W-:Y:S05]  /*0420*/  BSYNC.RECONVERGENT B0 ;  /* 0x0000000000007941 */ /* 0x000fea0003800200 */
.L_x_6:
[----:B------:R-:W-:-:S04]  /*0430*/  IADD3 R3, PT, PT, R0, R3, RZ ;  /* 0x0000000300037210 */ /* 0x000fc80007ffe0ff */
[----:B------:R-:W-:-:S13]  /*0440*/  ISETP.GE.U32.AND P0, PT, R3, UR8, PT ;  /* 0x0000000803007c0c */ /* 0x000fda000bf06070 */
[----:B------:R-:W-:Y:S05]  /*0450*/  @!P0 BRA `(.L_x_8) ;  /* 0xfffffffc00d48947 */ /* 0x000fea000383ffff */
[----:B------:R-:W-:Y:S05]  /*0460*/  EXIT ;  /* 0x000000000000794d */ /* 0x000fea0003800000 */
.L_x_9:
        /* <DEDUP_REMOVED lines=9> */
.L_x_11:


//--------------------- .nv.shared._Z14convert_kernelPjj --------------------------
	.section	.nv.shared._Z14convert_kernelPjj,"aw",@nobits
	.sectionflags	@""
	.align	16
	.zero		1024


//--------------------- .nv.shared.reserved.0     --------------------------
	.section	.nv.shared.reserved.0,"aw",@nobits
	.weak		__nv_reservedSMEM_offset_0_alias
	.size		__nv_reservedSMEM_offset_0_alias, 0, 64
	.other		__nv_reservedSMEM_offset_0_alias,@"STO_CUDA_RESERVED_SHARED STV_DEFAULT"
__nv_reservedSMEM_offset_0_alias:
	.zero		0
	.zero		64


//--------------------- .nv.shared._Z16histogram_kernelPjS_jj --------------------------
	.section	.nv.shared._Z16histogram_kernelPjS_jj,"aw",@nobits
	.sectionflags	@""
	.align	16
	.zero		1024


//--------------------- .nv.constant0._Z14convert_kernelPjj --------------------------
	.section	.nv.constant0._Z14convert_kernelPjj,"a",@progbits
	.sectionflags	@""
	.align	4
.nv.constant0._Z14convert_kernelPjj:
	.zero		908


//--------------------- .nv.constant0._Z16histogram_kernelPjS_jj --------------------------
	.section	.nv.constant0._Z16histogram_kernelPjS_jj,"a",@progbits
	.sectionflags	@""
	.align	4
.nv.constant0._Z16histogram_kernelPjS_jj:
	.zero		920


//--------------------- SYMBOLS --------------------------

	.type		.nv.reservedSmem.offset0,@object
	.size		.nv.reservedSmem.offset0,0x4
	.type		.nv.reservedSmem.cap,@object
	.size		.nv.reservedSmem.cap,0x4
